//
// Generated by NVIDIA NVVM Compiler
//
// Compiler Build ID: CL-36424714
// Cuda compilation tools, release 13.0, V13.0.88
// Based on NVVM 20.0.0
//

.version 9.0
.target sm_100
.address_size 64

	// .globl	_Z9testLocalPf
// _ZZ9testLocalPfE8myshared has been demoted
// _ZZ10testLocal2PfE8myshared has been demoted

.visible .entry _Z9testLocalPf(
	.param .u64 .ptr .align 1 _Z9testLocalPf_param_0
)
{
	.reg .b32 	%r<5>;
	.reg .b32 	%f<3>;
	.reg .b64 	%rd<5>;
	// demoted variable
	.shared .align 4 .b8 _ZZ9testLocalPfE8myshared[128];
	ld.param.u64 	%rd1, [_Z9testLocalPf_param_0];
	cvta.to.global.u64 	%rd2, %rd1;
	mov.u32 	%r1, %tid.x;
	mul.wide.u32 	%rd3, %r1, 4;
	add.s64 	%rd4, %rd2, %rd3;
	ld.global.f32 	%f1, [%rd4];
	shl.b32 	%r2, %r1, 2;
	mov.u32 	%r3, _ZZ9testLocalPfE8myshared;
	add.s32 	%r4, %r3, %r2;
	st.shared.f32 	[%r4], %f1;
	ld.shared.f32 	%f2, [%r4+4];
	st.global.f32 	[%rd2], %f2;
	ret;

}
	// .globl	_Z10testLocal2Pf
.visible .entry _Z10testLocal2Pf(
	.param .u64 .ptr .align 1 _Z10testLocal2Pf_param_0
)
{
	.reg .b32 	%r<5>;
	.reg .b32 	%f<4>;
	.reg .b64 	%rd<5>;
	// demoted variable
	.shared .align 4 .b8 _ZZ10testLocal2PfE8myshared[256];
	ld.param.u64 	%rd1, [_Z10testLocal2Pf_param_0];
	cvta.to.global.u64 	%rd2, %rd1;
	mov.u32 	%r1, %tid.x;
	mul.wide.u32 	%rd3, %r1, 4;
	add.s64 	%rd4, %rd2, %rd3;
	ld.global.f32 	%f1, [%rd4];
	shl.b32 	%r2, %r1, 2;
	mov.u32 	%r3, _ZZ10testLocal2PfE8myshared;
	add.s32 	%r4, %r3, %r2;
	st.shared.f32 	[%r4], %f1;
	ld.shared.f32 	%f2, [%r4+4];
	st.global.f32 	[%rd2], %f2;
	ld.global.f32 	%f3, [%rd4];
	st.shared.f32 	[%r4+4], %f3;
	st.global.f32 	[%rd2+4], %f1;
	ret;

}


// ===== COMPILED SASS (sm_100) =====

	.target	sm_100

	.elftype	@"ET_EXEC"


//--------------------- .note.nv.tkinfo           --------------------------
	.section	.note.nv.tkinfo,"",@"SHT_NOTE"
	.sectionflags	@"SHF_NOTE_NV_TKINFO"
	.tkinfo
        /*0018*/ 	.word	0x00000002
        /*0030*/ 	.string	""
        /*0030*/ 	.string	"ptxas"
        /*0030*/ 	.string	"Cuda compilation tools, release 13.0, V13.0.88"
        /*0030*/ 	.string	"Build cuda_13.0.r13.0/compiler.36424714_0"
        /*0030*/ 	.string	"-arch sm_100 -m 64 "



//--------------------- .note.nv.cuinfo           --------------------------
	.section	.note.nv.cuinfo,"",@"SHT_NOTE"
	.sectionflags	@"SHF_NOTE_NV_CUINFO"
        /*0018*/ 	.short	0x0002
        /*001a*/ 	.short	0x0064
        /*001c*/ 	.short	0x0082
	.zero		2


//--------------------- .nv.info                  --------------------------
	.section	.nv.info,"",@"SHT_CUDA_INFO"
	.align	4


	//----- nvinfo : EIATTR_REGCOUNT
	.align		4
        /*0000*/ 	.byte	0x04, 0x2f
        /*0002*/ 	.short	(.L_1 - .L_0)
	.align		4
.L_0:
        /*0004*/ 	.word	index@(_Z9testLocalPf)
        /*0008*/ 	.word	0x0000000c


	//----- nvinfo : EIATTR_FRAME_SIZE
	.align		4
.L_1:
        /*000c*/ 	.byte	0x04, 0x11
        /*000e*/ 	.short	(.L_3 - .L_2)
	.align		4
.L_2:
        /*0010*/ 	.word	index@(_Z9testLocalPf)
        /*0014*/ 	.word	0x00000000


	//----- nvinfo : EIATTR_REGCOUNT
	.align		4
.L_3:
        /*0018*/ 	.byte	0x04, 0x2f
        /*001a*/ 	.short	(.L_5 - .L_4)
	.align		4
.L_4:
        /*001c*/ 	.word	index@(_Z10testLocal2Pf)
        /*0020*/ 	.word	0x0000000e


	//----- nvinfo : EIATTR_FRAME_SIZE
	.align		4
.L_5:
        /*0024*/ 	.byte	0x04, 0x11
        /*0026*/ 	.short	(.L_7 - .L_6)
	.align		4
.L_6:
        /*0028*/ 	.word	index@(_Z10testLocal2Pf)
        /*002c*/ 	.word	0x00000000


	//----- nvinfo : EIATTR_MIN_STACK_SIZE
	.align		4
.L_7:
        /*0030*/ 	.byte	0x04, 0x12
        /*0032*/ 	.short	(.L_9 - .L_8)
	.align		4
.L_8:
        /*0034*/ 	.word	index@(_Z10testLocal2Pf)
        /*0038*/ 	.word	0x00000000


	//----- nvinfo : EIATTR_MIN_STACK_SIZE
	.align		4
.L_9:
        /*003c*/ 	.byte	0x04, 0x12
        /*003e*/ 	.short	(.L_11 - .L_10)
	.align		4
.L_10:
        /*0040*/ 	.word	index@(_Z9testLocalPf)
        /*0044*/ 	.word	0x00000000
.L_11:


//--------------------- .nv.compat                --------------------------
	.section	.nv.compat,"",@"SHT_CUDA_COMPAT_INFO"
	.align	4
        /*0000*/ 	.byte	0x02, 0x09, 0x00, 0x00, 0x02, 0x02, 0x01, 0x00, 0x02, 0x05, 0x05, 0x00, 0x03, 0x07, 0x01, 0x01
        /*0010*/ 	.byte	0x02, 0x03, 0x00, 0x00, 0x02, 0x06, 0x01, 0x00, 0x04, 0x0b, 0x08, 0x00, 0x09, 0x00, 0x00, 0x00
        /*0020*/ 	.byte	0x00, 0x00, 0x00, 0x00


//--------------------- .nv.info._Z10testLocal2Pf --------------------------
	.section	.nv.info._Z10testLocal2Pf,"",@"SHT_CUDA_INFO"
	.sectionflags	@""
	.align	4


	//----- nvinfo : EIATTR_CUDA_API_VERSION
	.align		4
        /*0000*/ 	.byte	0x04, 0x37
        /*0002*/ 	.short	(.L_13 - .L_12)
.L_12:
        /*0004*/ 	.word	0x00000082


	//----- nvinfo : EIATTR_KPARAM_INFO
	.align		4
.L_13:
        /*0008*/ 	.byte	0x04, 0x17
        /*000a*/ 	.short	(.L_15 - .L_14)
.L_14:
        /*000c*/ 	.word	0x00000000
        /*0010*/ 	.short	0x0000
        /*0012*/ 	.short	0x0000
        /*0014*/ 	.byte	0x00, 0xf5, 0x21, 0x00


	//----- nvinfo : EIATTR_SPARSE_MMA_MASK
	.align		4
.L_15:
        /*0018*/ 	.byte	0x03, 0x50
        /*001a*/ 	.short	0x0000


	//----- nvinfo : EIATTR_MAXREG_COUNT
	.align		4
        /*001c*/ 	.byte	0x03, 0x1b
        /*001e*/ 	.short	0x00ff


	//----- nvinfo : EIATTR_MERCURY_ISA_VERSION
	.align		4
        /*0020*/ 	.byte	0x03, 0x5f
        /*0022*/ 	.short	0x0101


	//----- nvinfo : EIATTR_VRC_CTA_INIT_COUNT
	.align		4
        /*0024*/ 	.byte	0x02, 0x4a
	.zero		1
	.zero		1


	//----- nvinfo : EIATTR_EXIT_INSTR_OFFSETS
	.align		4
        /*0028*/ 	.byte	0x04, 0x1c
        /*002a*/ 	.short	(.L_17 - .L_16)


	//   ....[0]....
.L_16:
        /*002c*/ 	.word	0x00000110


	//----- nvinfo : EIATTR_CBANK_PARAM_SIZE
	.align		4
.L_17:
        /*0030*/ 	.byte	0x03, 0x19
        /*0032*/ 	.short	0x0008


	//----- nvinfo : EIATTR_PARAM_CBANK
	.align		4
        /*0034*/ 	.byte	0x04, 0x0a
        /*0036*/ 	.short	(.L_19 - .L_18)
	.align		4
.L_18:
        /*0038*/ 	.word	index@(.nv.constant0._Z10testLocal2Pf)
        /*003c*/ 	.short	0x0380
        /*003e*/ 	.short	0x0008


	//----- nvinfo : EIATTR_SW_WAR
	.align		4
.L_19:
        /*0040*/ 	.byte	0x04, 0x36
        /*0042*/ 	.short	(.L_21 - .L_20)
.L_20:
        /*0044*/ 	.word	0x00000008
.L_21:


//--------------------- .nv.info._Z9testLocalPf   --------------------------
	.section	.nv.info._Z9testLocalPf,"",@"SHT_CUDA_INFO"
	.sectionflags	@""
	.align	4


	//----- nvinfo : EIATTR_CUDA_API_VERSION
	.align		4
        /*0000*/ 	.byte	0x04, 0x37
        /*0002*/ 	.short	(.L_23 - .L_22)
.L_22:
        /*0004*/ 	.word	0x00000082


	//----- nvinfo : EIATTR_KPARAM_INFO
	.align		4
.L_23:
        /*0008*/ 	.byte	0x04, 0x17
        /*000a*/ 	.short	(.L_25 - .L_24)
.L_24:
        /*000c*/ 	.word	0x00000000
        /*0010*/ 	.short	0x0000
        /*0012*/ 	.short	0x0000
        /*0014*/ 	.byte	0x00, 0xf5, 0x21, 0x00


	//----- nvinfo : EIATTR_SPARSE_MMA_MASK
	.align		4
.L_25:
        /*0018*/ 	.byte	0x03, 0x50
        /*001a*/ 	.short	0x0000


	//----- nvinfo : EIATTR_MAXREG_COUNT
	.align		4
        /*001c*/ 	.byte	0x03, 0x1b
        /*001e*/ 	.short	0x00ff


	//----- nvinfo : EIATTR_MERCURY_ISA_VERSION
	.align		4
        /*0020*/ 	.byte	0x03, 0x5f
        /*0022*/ 	.short	0x0101


	//----- nvinfo : EIATTR_VRC_CTA_INIT_COUNT
	.align		4
        /*0024*/ 	.byte	0x02, 0x4a
	.zero		1
	.zero		1


	//----- nvinfo : EIATTR_EXIT_INSTR_OFFSETS
	.align		4
        /*0028*/ 	.byte	0x04, 0x1c
        /*002a*/ 	.short	(.L_27 - .L_26)


	//   ....[0]....
.L_26:
        /*002c*/ 	.word	0x000000e0


	//----- nvinfo : EIATTR_CBANK_PARAM_SIZE
	.align		4
.L_27:
        /*0030*/ 	.byte	0x03, 0x19
        /*0032*/ 	.short	0x0008


	//----- nvinfo : EIATTR_PARAM_CBANK
	.align		4
        /*0034*/ 	.byte	0x04, 0x0a
        /*0036*/ 	.short	(.L_29 - .L_28)
	.align		4
.L_28:
        /*0038*/ 	.word	index@(.nv.constant0._Z9testLocalPf)
        /*003c*/ 	.short	0x0380
        /*003e*/ 	.short	0x0008


	//----- nvinfo : EIATTR_SW_WAR
	.align		4
.L_29:
        /*0040*/ 	.byte	0x04, 0x36
        /*0042*/ 	.short	(.L_31 - .L_30)
.L_30:
        /*0044*/ 	.word	0x00000008
.L_31:


//--------------------- .nv.callgraph             --------------------------
	.section	.nv.callgraph,"",@"SHT_CUDA_CALLGRAPH"
	.align	4
	.sectionentsize	8
	.align		4
        /*0000*/ 	.word	0x00000000
	.align		4
        /*0004*/ 	.word	0xffffffff
	.align		4
        /*0008*/ 	.word	0x00000000
	.align		4
        /*000c*/ 	.word	0xfffffffe
	.align		4
        /*0010*/ 	.word	0x00000000
	.align		4
        /*0014*/ 	.word	0xfffffffd
	.align		4
        /*0018*/ 	.word	0x00000000
	.align		4
        /*001c*/ 	.word	0xfffffffc


//--------------------- .text._Z10testLocal2Pf    --------------------------
	.section	.text._Z10testLocal2Pf,"ax",@progbits
	.align	128
        .global         _Z10testLocal2Pf
        .type           _Z10testLocal2Pf,@function
        .size           _Z10testLocal2Pf,(.L_x_2 - _Z10testLocal2Pf)
        .other          _Z10testLocal2Pf,@"STO_CUDA_ENTRY STV_DEFAULT"
_Z10testLocal2Pf:
.text._Z10testLocal2Pf:
[----:B------:R-:W-:Y:S01]  /*0000*/  LDC R1, c[0x0][0x37c] ;  /* 0x0000df00ff017b82 */ /* 0x000fe20000000800 */
[----:B------:R-:W0:Y:S07]  /*0010*/  S2R R7, SR_TID.X ;  /* 0x0000000000077919 */ /* 0x000e2e0000002100 */
[----:B------:R-:W1:Y:S01]  /*0020*/  S2UR UR5, SR_CgaCtaId ;  /* 0x00000000000579c3 */ /* 0x000e620000008800 */
[----:B------:R-:W-:-:S07]  /*0030*/  UMOV UR4, 0x400 ;  /* 0x0000040000047882 */ /* 0x000fce0000000000 */
[----:B------:R-:W2:Y:S08]  /*0040*/  LDC.64 R2, c[0x0][0x380] ;  /* 0x0000e000ff027b82 */ /* 0x000eb00000000a00 */
[----:B------:R-:W3:Y:S01]  /*0050*/  LDC.64 R4, c[0x0][0x380] ;  /* 0x0000e000ff047b82 */ /* 0x000ee20000000a00 */
[----:B-1----:R-:W-:-:S06]  /*0060*/  ULEA UR4, UR5, UR4, 0x18 ;  /* 0x0000000405047291 */ /* 0x002fcc000f8ec0ff */
[C---:B0-----:R-:W-:Y:S01]  /*0070*/  LEA R0, R7.reuse, UR4, 0x2 ;  /* 0x0000000407007c11 */ /* 0x041fe2000f8e10ff */
[----:B--2---:R-:W-:-:S04]  /*0080*/  IMAD.WIDE.U32 R2, R7, 0x4, R2 ;  /* 0x0000000407027825 */ /* 0x004fc800078e0002 */
[----:B------:R-:W0:Y:S01]  /*0090*/  LDCU.64 UR4, c[0x0][0x358] ;  /* 0x00006b00ff0477ac */ /* 0x000e220008000a00 */
[----:B------:R-:W3:Y:S04]  /*00a0*/  LDS R9, [R0+0x4] ;  /* 0x0000040000097984 */ /* 0x000ee80000000800 */
[----:B0-----:R-:W2:Y:S04]  /*00b0*/  LDG.E R7, desc[UR4][R2.64] ;  /* 0x0000000402077981 */ /* 0x001ea8000c1e1900 */
[----:B---3--:R-:W-:Y:S04]  /*00c0*/  STG.E desc[UR4][R4.64], R9 ;  /* 0x0000000904007986 */ /* 0x008fe8000c101904 */
[----:B------:R-:W3:Y:S04]  /*00d0*/  LDG.E R11, desc[UR4][R2.64] ;  /* 0x00000004020b7981 */ /* 0x000ee8000c1e1900 */
[----:B--2---:R-:W-:Y:S04]  /*00e0*/  STS [R0], R7 ;  /* 0x0000000700007388 */ /* 0x004fe80000000800 */
[----:B------:R-:W-:Y:S04]  /*00f0*/  STG.E desc[UR4][R4.64+0x4], R7 ;  /* 0x0000040704007986 */ /* 0x000fe8000c101904 */
[----:B---3--:R-:W-:Y:S01]  /*0100*/  STS [R0+0x4], R11 ;  /* 0x0000040b00007388 */ /* 0x008fe20000000800 */
[----:B------:R-:W-:Y:S05]  /*0110*/  EXIT ;  /* 0x000000000000794d */ /* 0x000fea0003800000 */
.L_x_0:
[----:B------:R-:W-:-:S00]  /*0120*/  BRA `(.L_x_0) ;  /* 0xfffffffc00fc7947 */ /* 0x000fc0000383ffff */
[----:B------:R-:W-:-:S00]  /*0130*/  NOP ;  /* 0x0000000000007918 */ /* 0x000fc00000000000 */
        /* <DEDUP_REMOVED lines=12> */
.L_x_2:


//--------------------- .text._Z9testLocalPf      --------------------------
	.section	.text._Z9testLocalPf,"ax",@progbits
	.align	128
        .global         _Z9testLocalPf
        .type           _Z9testLocalPf,@function
        .size           _Z9testLocalPf,(.L_x_3 - _Z9testLocalPf)
        .other          _Z9testLocalPf,@"STO_CUDA_ENTRY STV_DEFAULT"
_Z9testLocalPf:
.text._Z9testLocalPf:
[----:B------:R-:W-:Y:S01]  /*0000*/  LDC R1, c[0x0][0x37c] ;  /* 0x0000df00ff017b82 */ /* 0x000fe20000000800 */
[----:B------:R-:W0:Y:S07]  /*0010*/  S2R R7, SR_TID.X ;  /* 0x0000000000077919 */ /* 0x000e2e0000002100 */
[----:B------:R-:W0:Y:S01]  /*0020*/  LDC.64 R2, c[0x0][0x380] ;  /* 0x0000e000ff027b82 */ /* 0x000e220000000a00 */
[----:B------:R-:W1:Y:S01]  /*0030*/  LDCU.64 UR6, c[0x0][0x358] ;  /* 0x00006b00ff0677ac */ /* 0x000e620008000a00 */
[----:B0-----:R-:W-:-:S06]  /*0040*/  IMAD.WIDE.U32 R2, R7, 0x4, R2 ;  /* 0x0000000407027825 */ /* 0x001fcc00078e0002 */
[----:B-1----:R-:W2:Y:S01]  /*0050*/  LDG.E R2, desc[UR6][R2.64] ;  /* 0x0000000602027981 */ /* 0x002ea2000c1e1900 */
[----:B------:R-:W0:Y:S01]  /*0060*/  S2UR UR5, SR_CgaCtaId ;  /* 0x00000000000579c3 */ /* 0x000e220000008800 */
[----:B------:R-:W-:-:S07]  /*0070*/  UMOV UR4, 0x400 ;  /* 0x0000040000047882 */ /* 0x000fce0000000000 */
[----:B------:R-:W1:Y:S01]  /*0080*/  LDC.64 R4, c[0x0][0x380] ;  /* 0x0000e000ff047b82 */ /* 0x000e620000000a00 */
[----:B0-----:R-:W-:-:S06]  /*0090*/  ULEA UR4, UR5, UR4, 0x18 ;  /* 0x0000000405047291 */ /* 0x001fcc000f8ec0ff */
[----:B------:R-:W-:-:S05]  /*00a0*/  LEA R7, R7, UR4, 0x2 ;  /* 0x0000000407077c11 */ /* 0x000fca000f8e10ff */
[----:B------:R-:W1:Y:S04]  /*00b0*/  LDS R9, [R7+0x4] ;  /* 0x0000040007097984 */ /* 0x000e680000000800 */
[----:B-1----:R-:W-:Y:S04]  /*00c0*/  STG.E desc[UR6][R4.64], R9 ;  /* 0x0000000904007986 */ /* 0x002fe8000c101906 */
[----:B--2---:R-:W-:Y:S01]  /*00d0*/  STS [R7], R2 ;  /* 0x0000000207007388 */ /* 0x004fe20000000800 */
[----:B------:R-:W-:Y:S05]  /*00e0*/  EXIT ;  /* 0x000000000000794d */ /* 0x000fea0003800000 */
.L_x_1:
        /* <DEDUP_REMOVED lines=9> */
.L_x_3:


//--------------------- .nv.shared._Z10testLocal2Pf --------------------------
	.section	.nv.shared._Z10testLocal2Pf,"aw",@nobits
	.sectionflags	@""
	.align	4
.nv.shared._Z10testLocal2Pf:
	.zero		1280


//--------------------- .nv.shared.reserved.0     --------------------------
	.section	.nv.shared.reserved.0,"aw",@nobits
	.weak		__nv_reservedSMEM_offset_0_alias
	.size		__nv_reservedSMEM_offset_0_alias, 0, 64
	.other		__nv_reservedSMEM_offset_0_alias,@"STO_CUDA_RESERVED_SHARED STV_DEFAULT"
__nv_reservedSMEM_offset_0_alias:
	.zero		0
	.zero		64


//--------------------- .nv.shared._Z9testLocalPf --------------------------
	.section	.nv.shared._Z9testLocalPf,"aw",@nobits
	.sectionflags	@""
	.align	4
.nv.shared._Z9testLocalPf:
	.zero		1152


//--------------------- .nv.constant0._Z10testLocal2Pf --------------------------
	.section	.nv.constant0._Z10testLocal2Pf,"a",@progbits
	.sectionflags	@""
	.align	4
.nv.constant0._Z10testLocal2Pf:
	.zero		904


//--------------------- .nv.constant0._Z9testLocalPf --------------------------
	.section	.nv.constant0._Z9testLocalPf,"a",@progbits
	.sectionflags	@""
	.align	4
.nv.constant0._Z9testLocalPf:
	.zero		904


//--------------------- SYMBOLS --------------------------

	.type		.nv.reservedSmem.offset0,@object
	.size		.nv.reservedSmem.offset0,0x4
	.type		.nv.reservedSmem.cap,@object
	.size		.nv.reservedSmem.cap,0x4
